//
// Generated by NVIDIA NVVM Compiler
//
// Compiler Build ID: CL-36424714
// Cuda compilation tools, release 13.0, V13.0.88
// Based on NVVM 20.0.0
//

.version 9.0
.target sm_100
.address_size 64

	// .globl	_Z18printEvenOddKernelv
.extern .func  (.param .b32 func_retval0) vprintf
(
	.param .b64 vprintf_param_0,
	.param .b64 vprintf_param_1
)
;
.global .align 1 .b8 $str[17] = {84, 104, 114, 101, 97, 100, 32, 37, 100, 58, 32, 101, 118, 101, 110, 10};
.global .align 1 .b8 $str$1[16] = {84, 104, 114, 101, 97, 100, 32, 37, 100, 58, 32, 111, 100, 100, 10};

.visible .entry _Z18printEvenOddKernelv()
{
	.local .align 8 .b8 	__local_depot0[8];
	.reg .b64 	%SP;
	.reg .b64 	%SPL;
	.reg .pred 	%p<2>;
	.reg .b32 	%r<10>;
	.reg .b64 	%rd<9>;

	mov.u64 	%SPL, __local_depot0;
	cvta.local.u64 	%SP, %SPL;
	add.u64 	%rd2, %SP, 0;
	add.u64 	%rd1, %SPL, 0;
	mov.u32 	%r2, %ctaid.x;
	mov.u32 	%r3, %ntid.x;
	mov.u32 	%r4, %tid.x;
	mad.lo.s32 	%r1, %r2, %r3, %r4;
	and.b32  	%r5, %r1, 1;
	setp.eq.b32 	%p1, %r5, 1;
	@%p1 bra 	$L__BB0_2;
	st.local.u32 	[%rd1], %r1;
	mov.u64 	%rd6, $str;
	cvta.global.u64 	%rd7, %rd6;
	{ // callseq 1, 0
	.param .b64 param0;
	st.param.b64 	[param0], %rd7;
	.param .b64 param1;
	st.param.b64 	[param1], %rd2;
	.param .b32 retval0;
	call.uni (retval0), 
	vprintf, 
	(
	param0, 
	param1
	);
	ld.param.b32 	%r8, [retval0];
	} // callseq 1
	bra.uni 	$L__BB0_3;
$L__BB0_2:
	st.local.u32 	[%rd1], %r1;
	mov.u64 	%rd3, $str$1;
	cvta.global.u64 	%rd4, %rd3;
	{ // callseq 0, 0
	.param .b64 param0;
	st.param.b64 	[param0], %rd4;
	.param .b64 param1;
	st.param.b64 	[param1], %rd2;
	.param .b32 retval0;
	call.uni (retval0), 
	vprintf, 
	(
	param0, 
	param1
	);
	ld.param.b32 	%r6, [retval0];
	} // callseq 0
$L__BB0_3:
	ret;

}


// ===== COMPILED SASS (sm_100) =====

	.target	sm_100

	.elftype	@"ET_EXEC"


//--------------------- .note.nv.tkinfo           --------------------------
	.section	.note.nv.tkinfo,"",@"SHT_NOTE"
	.sectionflags	@"SHF_NOTE_NV_TKINFO"
	.tkinfo
        /*0018*/ 	.word	0x00000002
        /*0030*/ 	.string	""
        /*0030*/ 	.string	"ptxas"
        /*0030*/ 	.string	"Cuda compilation tools, release 13.0, V13.0.88"
        /*0030*/ 	.string	"Build cuda_13.0.r13.0/compiler.36424714_0"
        /*0030*/ 	.string	"-arch sm_100 -m 64 "



//--------------------- .note.nv.cuinfo           --------------------------
	.section	.note.nv.cuinfo,"",@"SHT_NOTE"
	.sectionflags	@"SHF_NOTE_NV_CUINFO"
        /*0018*/ 	.short	0x0002
        /*001a*/ 	.short	0x0064
        /*001c*/ 	.short	0x0082
	.zero		2


//--------------------- .nv.info                  --------------------------
	.section	.nv.info,"",@"SHT_CUDA_INFO"
	.align	4


	//----- nvinfo : EIATTR_REGCOUNT
	.align		4
        /*0000*/ 	.byte	0x04, 0x2f
        /*0002*/ 	.short	(.L_3 - .L_2)
	.align		4
.L_2:
        /*0004*/ 	.word	index@(_Z18printEvenOddKernelv)
        /*0008*/ 	.word	0x00000018


	//----- nvinfo : EIATTR_FRAME_SIZE
	.align		4
.L_3:
        /*000c*/ 	.byte	0x04, 0x11
        /*000e*/ 	.short	(.L_5 - .L_4)
	.align		4
.L_4:
        /*0010*/ 	.word	index@(_Z18printEvenOddKernelv)
        /*0014*/ 	.word	0x00000008


	//----- nvinfo : EIATTR_MIN_STACK_SIZE
	.align		4
.L_5:
        /*0018*/ 	.byte	0x04, 0x12
        /*001a*/ 	.short	(.L_7 - .L_6)
	.align		4
.L_6:
        /*001c*/ 	.word	index@(_Z18printEvenOddKernelv)
        /*0020*/ 	.word	0x00000008
.L_7:


//--------------------- .nv.compat                --------------------------
	.section	.nv.compat,"",@"SHT_CUDA_COMPAT_INFO"
	.align	4
        /*0000*/ 	.byte	0x02, 0x09, 0x00, 0x00, 0x02, 0x02, 0x01, 0x00, 0x02, 0x05, 0x05, 0x00, 0x03, 0x07, 0x01, 0x01
        /*0010*/ 	.byte	0x02, 0x03, 0x00, 0x00, 0x02, 0x06, 0x01, 0x00, 0x04, 0x0b, 0x08, 0x00, 0x09, 0x00, 0x00, 0x00
        /*0020*/ 	.byte	0x00, 0x00, 0x00, 0x00


//--------------------- .nv.info._Z18printEvenOddKernelv --------------------------
	.section	.nv.info._Z18printEvenOddKernelv,"",@"SHT_CUDA_INFO"
	.sectionflags	@""
	.align	4


	//----- nvinfo : EIATTR_CUDA_API_VERSION
	.align		4
        /*0000*/ 	.byte	0x04, 0x37
        /*0002*/ 	.short	(.L_9 - .L_8)
.L_8:
        /*0004*/ 	.word	0x00000082


	//----- nvinfo : EIATTR_SPARSE_MMA_MASK
	.align		4
.L_9:
        /*0008*/ 	.byte	0x03, 0x50
        /*000a*/ 	.short	0x0000


	//----- nvinfo : EIATTR_MAXREG_COUNT
	.align		4
        /*000c*/ 	.byte	0x03, 0x1b
        /*000e*/ 	.short	0x00ff


	//----- nvinfo : EIATTR_EXTERNS
	.align		4
        /*0010*/ 	.byte	0x04, 0x0f
        /*0012*/ 	.short	(.L_11 - .L_10)


	//   ....[0]....
	.align		4
.L_10:
        /*0014*/ 	.word	index@(vprintf)


	//----- nvinfo : EIATTR_MERCURY_ISA_VERSION
	.align		4
.L_11:
        /*0018*/ 	.byte	0x03, 0x5f
        /*001a*/ 	.short	0x0101


	//----- nvinfo : EIATTR_VRC_CTA_INIT_COUNT
	.align		4
        /*001c*/ 	.byte	0x02, 0x4a
	.zero		1
	.zero		1


	//----- nvinfo : EIATTR_SYSCALL_OFFSETS
	.align		4
        /*0020*/ 	.byte	0x04, 0x46
        /*0022*/ 	.short	(.L_13 - .L_12)


	//   ....[0]....
.L_12:
        /*0024*/ 	.word	0x00000140


	//   ....[1]....
        /*0028*/ 	.word	0x000001d0


	//----- nvinfo : EIATTR_EXIT_INSTR_OFFSETS
	.align		4
.L_13:
        /*002c*/ 	.byte	0x04, 0x1c
        /*002e*/ 	.short	(.L_15 - .L_14)


	//   ....[0]....
.L_14:
        /*0030*/ 	.word	0x00000150


	//   ....[1]....
        /*0034*/ 	.word	0x000001e0


	//----- nvinfo : EIATTR_CRS_STACK_SIZE
	.align		4
.L_15:
        /*0038*/ 	.byte	0x04, 0x1e
        /*003a*/ 	.short	(.L_17 - .L_16)
.L_16:
        /*003c*/ 	.word	0x00000000


	//----- nvinfo : EIATTR_SW_WAR
	.align		4
.L_17:
        /*0040*/ 	.byte	0x04, 0x36
        /*0042*/ 	.short	(.L_19 - .L_18)
.L_18:
        /*0044*/ 	.word	0x00000008
.L_19:


//--------------------- .nv.callgraph             --------------------------
	.section	.nv.callgraph,"",@"SHT_CUDA_CALLGRAPH"
	.align	4
	.sectionentsize	8
	.align		4
        /*0000*/ 	.word	0x00000000
	.align		4
        /*0004*/ 	.word	0xffffffff
	.align		4
        /*0008*/ 	.word	index@(_Z18printEvenOddKernelv)
	.align		4
        /*000c*/ 	.word	index@(vprintf)
	.align		4
        /*0010*/ 	.word	0x00000000
	.align		4
        /*0014*/ 	.word	0xfffffffe
	.align		4
        /*0018*/ 	.word	0x00000000
	.align		4
        /*001c*/ 	.word	0xfffffffd
	.align		4
        /*0020*/ 	.word	0x00000000
	.align		4
        /*0024*/ 	.word	0xfffffffc


//--------------------- .nv.constant4             --------------------------
	.section	.nv.constant4,"a",@progbits
	.align	8
	.align		8
.nv.constant4:
        /*0000*/ 	.dword	vprintf
	.align		8
        /*0008*/ 	.dword	$str
	.align		8
        /*0010*/ 	.dword	$str$1


//--------------------- .text._Z18printEvenOddKernelv --------------------------
	.section	.text._Z18printEvenOddKernelv,"ax",@progbits
	.align	128
        .global         _Z18printEvenOddKernelv
        .type           _Z18printEvenOddKernelv,@function
        .size           _Z18printEvenOddKernelv,(.L_x_4 - _Z18printEvenOddKernelv)
        .other          _Z18printEvenOddKernelv,@"STO_CUDA_ENTRY STV_DEFAULT"
_Z18printEvenOddKernelv:
.text._Z18printEvenOddKernelv:
[----:B------:R-:W0:Y:S01]  /*0000*/  LDC R1, c[0x0][0x37c] ;  /* 0x0000df00ff017b82 */ /* 0x000e220000000800 */
[----:B------:R-:W1:Y:S01]  /*0010*/  S2R R3, SR_TID.X ;  /* 0x0000000000037919 */ /* 0x000e620000002100 */
[----:B------:R-:W2:Y:S06]  /*0020*/  LDCU UR5, c[0x0][0x2fc] ;  /* 0x00005f80ff0577ac */ /* 0x000eac0008000800 */
[----:B------:R-:W1:Y:S01]  /*0030*/  S2UR UR6, SR_CTAID.X ;  /* 0x00000000000679c3 */ /* 0x000e620000002500 */
[----:B0-----:R-:W-:Y:S01]  /*0040*/  VIADD R1, R1, 0xfffffff8 ;  /* 0xfffffff801017836 */ /* 0x001fe20000000000 */
[----:B------:R-:W0:Y:S06]  /*0050*/  LDCU UR4, c[0x0][0x2f8] ;  /* 0x00005f00ff0477ac */ /* 0x000e2c0008000800 */
[----:B------:R-:W1:Y:S01]  /*0060*/  LDC R0, c[0x0][0x360] ;  /* 0x0000d800ff007b82 */ /* 0x000e620000000800 */
[----:B0-----:R-:W-:-:S05]  /*0070*/  IADD3 R6, P1, PT, R1, UR4, RZ ;  /* 0x0000000401067c10 */ /* 0x001fca000ff3e0ff */
[----:B--2---:R-:W-:Y:S02]  /*0080*/  IMAD.X R7, RZ, RZ, UR5, P1 ;  /* 0x00000005ff077e24 */ /* 0x004fe400088e06ff */
[----:B-1----:R-:W-:-:S05]  /*0090*/  IMAD R0, R0, UR6, R3 ;  /* 0x0000000600007c24 */ /* 0x002fca000f8e0203 */
[----:B------:R-:W-:-:S04]  /*00a0*/  LOP3.LUT R2, R0, 0x1, RZ, 0xc0, !PT ;  /* 0x0000000100027812 */ /* 0x000fc800078ec0ff */
[----:B------:R-:W-:-:S13]  /*00b0*/  ISETP.NE.U32.AND P0, PT, R2, 0x1, PT ;  /* 0x000000010200780c */ /* 0x000fda0003f05070 */
[----:B------:R-:W-:Y:S05]  /*00c0*/  @!P0 BRA `(.L_x_0) ;  /* 0x0000000000248947 */ /* 0x000fea0003800000 */
[----:B------:R-:W-:Y:S01]  /*00d0*/  MOV R2, 0x0 ;  /* 0x0000000000027802 */ /* 0x000fe20000000f00 */
[----:B------:R0:W-:Y:S01]  /*00e0*/  STL [R1], R0 ;  /* 0x0000000001007387 */ /* 0x0001e20000100800 */
[----:B------:R-:W1:Y:S04]  /*00f0*/  LDCU.64 UR4, c[0x4][0x8] ;  /* 0x01000100ff0477ac */ /* 0x000e680008000a00 */
[----:B------:R-:W2:Y:S01]  /*0100*/  LDC.64 R2, c[0x4][R2] ;  /* 0x0100000002027b82 */ /* 0x000ea20000000a00 */
[----:B-1----:R-:W-:Y:S02]  /*0110*/  IMAD.U32 R4, RZ, RZ, UR4 ;  /* 0x00000004ff047e24 */ /* 0x002fe4000f8e00ff */
[----:B0-----:R-:W-:-:S07]  /*0120*/  IMAD.U32 R5, RZ, RZ, UR5 ;  /* 0x00000005ff057e24 */ /* 0x001fce000f8e00ff */
[----:B------:R-:W-:-:S07]  /*0130*/  LEPC R20, `(.L_x_1) ;  /* 0x000000001014794e */ /* 0x000fce0000000000 */
[----:B--2---:R-:W-:Y:S05]  /*0140*/  CALL.ABS.NOINC R2 ;  /* 0x0000000002007343 */ /* 0x004fea0003c00000 */
.L_x_1:
[----:B------:R-:W-:Y:S05]  /*0150*/  EXIT ;  /* 0x000000000000794d */ /* 0x000fea0003800000 */
.L_x_0:
        /* <DEDUP_REMOVED lines=8> */
.L_x_2:
[----:B------:R-:W-:Y:S05]  /*01e0*/  EXIT ;  /* 0x000000000000794d */ /* 0x000fea0003800000 */
.L_x_3:
[----:B------:R-:W-:-:S00]  /*01f0*/  BRA `(.L_x_3) ;  /* 0xfffffffc00fc7947 */ /* 0x000fc0000383ffff */
[----:B------:R-:W-:-:S00]  /*0200*/  NOP ;  /* 0x0000000000007918 */ /* 0x000fc00000000000 */
[----:B------:R-:W-:-:S00]  /*0210*/  NOP ;  /* 0x0000000000007918 */ /* 0x000fc00000000000 */
[----:B------:R-:W-:-:S00]  /*0220*/  NOP ;  /* 0x0000000000007918 */ /* 0x000fc00000000000 */
[----:B------:R-:W-:-:S00]  /*0230*/  NOP ;  /* 0x0000000000007918 */ /* 0x000fc00000000000 */
[----:B------:R-:W-:-:S00]  /*0240*/  NOP ;  /* 0x0000000000007918 */ /* 0x000fc00000000000 */
[----:B------:R-:W-:-:S00]  /*0250*/  NOP ;  /* 0x0000000000007918 */ /* 0x000fc00000000000 */
[----:B------:R-:W-:-:S00]  /*0260*/  NOP ;  /* 0x0000000000007918 */ /* 0x000fc00000000000 */
[----:B------:R-:W-:-:S00]  /*0270*/  NOP ;  /* 0x0000000000007918 */ /* 0x000fc00000000000 */
.L_x_4:


//--------------------- .nv.global.init           --------------------------
	.section	.nv.global.init,"aw",@progbits
.nv.global.init:
	.type		$str$1,@object
	.size		$str$1,($str - $str$1)
$str$1:
        /*0000*/ 	.byte	0x54, 0x68, 0x72, 0x65, 0x61, 0x64, 0x20, 0x25, 0x64, 0x3a, 0x20, 0x6f, 0x64, 0x64, 0x0a, 0x00
	.type		$str,@object
	.size		$str,(.L_0 - $str)
$str:
        /*0010*/ 	.byte	0x54, 0x68, 0x72, 0x65, 0x61, 0x64, 0x20, 0x25, 0x64, 0x3a, 0x20, 0x65, 0x76, 0x65, 0x6e, 0x0a
        /*0020*/ 	.byte	0x00
.L_0:


//--------------------- .nv.shared.reserved.0     --------------------------
	.section	.nv.shared.reserved.0,"aw",@nobits
	.weak		__nv_reservedSMEM_offset_0_alias
	.size		__nv_reservedSMEM_offset_0_alias, 0, 64
	.other		__nv_reservedSMEM_offset_0_alias,@"STO_CUDA_RESERVED_SHARED STV_DEFAULT"
__nv_reservedSMEM_offset_0_alias:
	.zero		0
	.zero		64


//--------------------- .nv.constant0._Z18printEvenOddKernelv --------------------------
	.section	.nv.constant0._Z18printEvenOddKernelv,"a",@progbits
	.sectionflags	@""
	.align	4
.nv.constant0._Z18printEvenOddKernelv:
	.zero		896


//--------------------- SYMBOLS --------------------------

	.type		.nv.reservedSmem.offset0,@object
	.size		.nv.reservedSmem.offset0,0x4
	.type		vprintf,@function
